//
// Generated by NVIDIA NVVM Compiler
//
// Compiler Build ID: CL-36424714
// Cuda compilation tools, release 13.0, V13.0.88
// Based on NVVM 20.0.0
//

.version 9.0
.target sm_100
.address_size 64

	// .globl	_Z14layernorm_geluPfS_if
// _ZZ14layernorm_geluPfS_ifE11mean_shared has been demoted
// _ZZ14layernorm_geluPfS_ifE10var_shared has been demoted

.visible .entry _Z14layernorm_geluPfS_if(
	.param .u64 .ptr .align 1 _Z14layernorm_geluPfS_if_param_0,
	.param .u64 .ptr .align 1 _Z14layernorm_geluPfS_if_param_1,
	.param .u32 _Z14layernorm_geluPfS_if_param_2,
	.param .f32 _Z14layernorm_geluPfS_if_param_3
)
{
	.reg .pred 	%p<10>;
	.reg .b32 	%r<26>;
	.reg .b32 	%f<53>;
	.reg .b64 	%rd<10>;
	.reg .b64 	%fd<6>;
	// demoted variable
	.shared .align 4 .b8 _ZZ14layernorm_geluPfS_ifE11mean_shared[1024];
	// demoted variable
	.shared .align 4 .b8 _ZZ14layernorm_geluPfS_ifE10var_shared[1024];
	ld.param.u64 	%rd4, [_Z14layernorm_geluPfS_if_param_0];
	ld.param.u64 	%rd3, [_Z14layernorm_geluPfS_if_param_1];
	ld.param.u32 	%r13, [_Z14layernorm_geluPfS_if_param_2];
	ld.param.f32 	%f10, [_Z14layernorm_geluPfS_if_param_3];
	cvta.to.global.u64 	%rd1, %rd4;
	mov.u32 	%r14, %ctaid.x;
	mul.lo.s32 	%r1, %r13, %r14;
	mov.u32 	%r25, %tid.x;
	setp.ge.s32 	%p1, %r25, %r13;
	mov.f32 	%f51, 0f00000000;
	mov.f32 	%f52, %f51;
	@%p1 bra 	$L__BB0_3;
	mov.f32 	%f52, 0f00000000;
	mov.u32 	%r3, %ntid.x;
	mov.u32 	%r23, %r25;
	mov.f32 	%f51, %f52;
$L__BB0_2:
	add.s32 	%r15, %r23, %r1;
	mul.wide.s32 	%rd5, %r15, 4;
	add.s64 	%rd6, %rd1, %rd5;
	ld.global.nc.f32 	%f13, [%rd6];
	add.f32 	%f51, %f51, %f13;
	fma.rn.f32 	%f52, %f13, %f13, %f52;
	add.s32 	%r23, %r23, %r3;
	setp.lt.s32 	%p2, %r23, %r13;
	@%p2 bra 	$L__BB0_2;
$L__BB0_3:
	shl.b32 	%r16, %r25, 2;
	mov.u32 	%r17, _ZZ14layernorm_geluPfS_ifE11mean_shared;
	add.s32 	%r6, %r17, %r16;
	st.shared.f32 	[%r6], %f51;
	mov.u32 	%r18, _ZZ14layernorm_geluPfS_ifE10var_shared;
	add.s32 	%r7, %r18, %r16;
	st.shared.f32 	[%r7], %f52;
	bar.sync 	0;
	mov.u32 	%r8, %ntid.x;
	setp.lt.u32 	%p3, %r8, 2;
	@%p3 bra 	$L__BB0_8;
	mov.u32 	%r24, %r8;
$L__BB0_5:
	shr.u32 	%r10, %r24, 1;
	setp.ge.u32 	%p4, %r25, %r10;
	@%p4 bra 	$L__BB0_7;
	shl.b32 	%r19, %r10, 2;
	add.s32 	%r20, %r6, %r19;
	ld.shared.f32 	%f14, [%r20];
	ld.shared.f32 	%f15, [%r6];
	add.f32 	%f16, %f14, %f15;
	st.shared.f32 	[%r6], %f16;
	add.s32 	%r21, %r7, %r19;
	ld.shared.f32 	%f17, [%r21];
	ld.shared.f32 	%f18, [%r7];
	add.f32 	%f19, %f17, %f18;
	st.shared.f32 	[%r7], %f19;
$L__BB0_7:
	bar.sync 	0;
	setp.gt.u32 	%p5, %r24, 3;
	mov.u32 	%r24, %r10;
	@%p5 bra 	$L__BB0_5;
$L__BB0_8:
	setp.ge.s32 	%p6, %r25, %r13;
	ld.shared.f32 	%f20, [_ZZ14layernorm_geluPfS_ifE11mean_shared];
	cvt.rn.f32.s32 	%f21, %r13;
	div.rn.f32 	%f7, %f20, %f21;
	ld.shared.f32 	%f22, [_ZZ14layernorm_geluPfS_ifE10var_shared];
	div.rn.f32 	%f23, %f22, %f21;
	mul.f32 	%f24, %f7, %f7;
	sub.f32 	%f25, %f23, %f24;
	add.f32 	%f8, %f10, %f25;
	@%p6 bra 	$L__BB0_11;
	cvta.to.global.u64 	%rd2, %rd3;
	rsqrt.approx.f32 	%f9, %f8;
$L__BB0_10:
	add.s32 	%r22, %r25, %r1;
	mul.wide.s32 	%rd7, %r22, 4;
	add.s64 	%rd8, %rd1, %rd7;
	ld.global.nc.f32 	%f26, [%rd8];
	sub.f32 	%f27, %f26, %f7;
	mul.f32 	%f28, %f9, %f27;
	cvt.f64.f32 	%fd1, %f28;
	mul.f64 	%fd2, %fd1, 0d3FE0000000000000;
	mul.f32 	%f29, %f28, 0f3D372713;
	mul.f32 	%f30, %f28, %f29;
	fma.rn.f32 	%f31, %f28, %f30, %f28;
	mul.f32 	%f32, %f31, 0f3F4C422A;
	abs.f32 	%f33, %f32;
	mul.f32 	%f34, %f33, 0f4038AA3B;
	ex2.approx.ftz.f32 	%f35, %f34;
	add.f32 	%f36, %f35, 0f3F800000;
	rcp.approx.ftz.f32 	%f37, %f36;
	fma.rn.f32 	%f38, %f37, 0fC0000000, 0f3F800000;
	setp.ge.f32 	%p7, %f33, 0f41102CB4;
	selp.f32 	%f39, 0f3F800000, %f38, %p7;
	copysign.f32 	%f40, %f32, %f39;
	mul.f32 	%f41, %f32, %f32;
	fma.rn.f32 	%f42, %f41, 0f3C80F082, 0fBD563CAE;
	fma.rn.f32 	%f43, %f42, %f41, 0f3E085941;
	fma.rn.f32 	%f44, %f43, %f41, 0fBEAAA9ED;
	fma.rn.f32 	%f45, %f44, %f41, 0f00000000;
	fma.rn.f32 	%f46, %f45, %f32, %f32;
	setp.ge.f32 	%p8, %f33, 0f3F19999A;
	selp.f32 	%f47, %f40, %f46, %p8;
	cvt.f64.f32 	%fd3, %f47;
	add.f64 	%fd4, %fd3, 0d3FF0000000000000;
	mul.f64 	%fd5, %fd2, %fd4;
	cvt.rn.f32.f64 	%f48, %fd5;
	add.s64 	%rd9, %rd2, %rd7;
	st.global.f32 	[%rd9], %f48;
	add.s32 	%r25, %r25, %r8;
	setp.lt.s32 	%p9, %r25, %r13;
	@%p9 bra 	$L__BB0_10;
$L__BB0_11:
	ret;

}


// ===== COMPILED SASS (sm_100) =====

	.target	sm_100

	.elftype	@"ET_EXEC"


//--------------------- .note.nv.tkinfo           --------------------------
	.section	.note.nv.tkinfo,"",@"SHT_NOTE"
	.sectionflags	@"SHF_NOTE_NV_TKINFO"
	.tkinfo
        /*0018*/ 	.word	0x00000002
        /*0030*/ 	.string	""
        /*0030*/ 	.string	"ptxas"
        /*0030*/ 	.string	"Cuda compilation tools, release 13.0, V13.0.88"
        /*0030*/ 	.string	"Build cuda_13.0.r13.0/compiler.36424714_0"
        /*0030*/ 	.string	"-arch sm_100 -m 64 "



//--------------------- .note.nv.cuinfo           --------------------------
	.section	.note.nv.cuinfo,"",@"SHT_NOTE"
	.sectionflags	@"SHF_NOTE_NV_CUINFO"
        /*0018*/ 	.short	0x0002
        /*001a*/ 	.short	0x0064
        /*001c*/ 	.short	0x0082
	.zero		2


//--------------------- .nv.info                  --------------------------
	.section	.nv.info,"",@"SHT_CUDA_INFO"
	.align	4


	//----- nvinfo : EIATTR_REGCOUNT
	.align		4
        /*0000*/ 	.byte	0x04, 0x2f
        /*0002*/ 	.short	(.L_1 - .L_0)
	.align		4
.L_0:
        /*0004*/ 	.word	index@(_Z14layernorm_geluPfS_if)
        /*0008*/ 	.word	0x00000014


	//----- nvinfo : EIATTR_FRAME_SIZE
	.align		4
.L_1:
        /*000c*/ 	.byte	0x04, 0x11
        /*000e*/ 	.short	(.L_3 - .L_2)
	.align		4
.L_2:
        /*0010*/ 	.word	index@($__internal_0_$__cuda_sm3x_div_rn_noftz_f32_slowpath)
        /*0014*/ 	.word	0x00000000


	//----- nvinfo : EIATTR_FRAME_SIZE
	.align		4
.L_3:
        /*0018*/ 	.byte	0x04, 0x11
        /*001a*/ 	.short	(.L_5 - .L_4)
	.align		4
.L_4:
        /*001c*/ 	.word	index@(_Z14layernorm_geluPfS_if)
        /*0020*/ 	.word	0x00000000


	//----- nvinfo : EIATTR_MIN_STACK_SIZE
	.align		4
.L_5:
        /*0024*/ 	.byte	0x04, 0x12
        /*0026*/ 	.short	(.L_7 - .L_6)
	.align		4
.L_6:
        /*0028*/ 	.word	index@(_Z14layernorm_geluPfS_if)
        /*002c*/ 	.word	0x00000000
.L_7:


//--------------------- .nv.compat                --------------------------
	.section	.nv.compat,"",@"SHT_CUDA_COMPAT_INFO"
	.align	4
        /*0000*/ 	.byte	0x02, 0x09, 0x00, 0x00, 0x02, 0x02, 0x01, 0x00, 0x02, 0x05, 0x05, 0x00, 0x03, 0x07, 0x01, 0x01
        /*0010*/ 	.byte	0x02, 0x03, 0x00, 0x00, 0x02, 0x06, 0x01, 0x00, 0x04, 0x0b, 0x08, 0x00, 0x01, 0x00, 0x00, 0x00
        /*0020*/ 	.byte	0x00, 0x00, 0x00, 0x00


//--------------------- .nv.info._Z14layernorm_geluPfS_if --------------------------
	.section	.nv.info._Z14layernorm_geluPfS_if,"",@"SHT_CUDA_INFO"
	.sectionflags	@""
	.align	4


	//----- nvinfo : EIATTR_CUDA_API_VERSION
	.align		4
        /*0000*/ 	.byte	0x04, 0x37
        /*0002*/ 	.short	(.L_9 - .L_8)
.L_8:
        /*0004*/ 	.word	0x00000082


	//----- nvinfo : EIATTR_KPARAM_INFO
	.align		4
.L_9:
        /*0008*/ 	.byte	0x04, 0x17
        /*000a*/ 	.short	(.L_11 - .L_10)
.L_10:
        /*000c*/ 	.word	0x00000000
        /*0010*/ 	.short	0x0003
        /*0012*/ 	.short	0x0014
        /*0014*/ 	.byte	0x00, 0xf0, 0x11, 0x00


	//----- nvinfo : EIATTR_KPARAM_INFO
	.align		4
.L_11:
        /*0018*/ 	.byte	0x04, 0x17
        /*001a*/ 	.short	(.L_13 - .L_12)
.L_12:
        /*001c*/ 	.word	0x00000000
        /*0020*/ 	.short	0x0002
        /*0022*/ 	.short	0x0010
        /*0024*/ 	.byte	0x00, 0xf0, 0x11, 0x00


	//----- nvinfo : EIATTR_KPARAM_INFO
	.align		4
.L_13:
        /*0028*/ 	.byte	0x04, 0x17
        /*002a*/ 	.short	(.L_15 - .L_14)
.L_14:
        /*002c*/ 	.word	0x00000000
        /*0030*/ 	.short	0x0001
        /*0032*/ 	.short	0x0008
        /*0034*/ 	.byte	0x00, 0xf5, 0x21, 0x00


	//----- nvinfo : EIATTR_KPARAM_INFO
	.align		4
.L_15:
        /*0038*/ 	.byte	0x04, 0x17
        /*003a*/ 	.short	(.L_17 - .L_16)
.L_16:
        /*003c*/ 	.word	0x00000000
        /*0040*/ 	.short	0x0000
        /*0042*/ 	.short	0x0000
        /*0044*/ 	.byte	0x00, 0xf5, 0x21, 0x00


	//----- nvinfo : EIATTR_SPARSE_MMA_MASK
	.align		4
.L_17:
        /*0048*/ 	.byte	0x03, 0x50
        /*004a*/ 	.short	0x0000


	//----- nvinfo : EIATTR_MAXREG_COUNT
	.align		4
        /*004c*/ 	.byte	0x03, 0x1b
        /*004e*/ 	.short	0x00ff


	//----- nvinfo : EIATTR_NUM_BARRIERS
	.align		4
        /*0050*/ 	.byte	0x02, 0x4c
        /*0052*/ 	.byte	0x01
	.zero		1


	//----- nvinfo : EIATTR_MERCURY_ISA_VERSION
	.align		4
        /*0054*/ 	.byte	0x03, 0x5f
        /*0056*/ 	.short	0x0101


	//----- nvinfo : EIATTR_VRC_CTA_INIT_COUNT
	.align		4
        /*0058*/ 	.byte	0x02, 0x4a
	.zero		1
	.zero		1


	//----- nvinfo : EIATTR_EXIT_INSTR_OFFSETS
	.align		4
        /*005c*/ 	.byte	0x04, 0x1c
        /*005e*/ 	.short	(.L_19 - .L_18)


	//   ....[0]....
.L_18:
        /*0060*/ 	.word	0x000005e0


	//   ....[1]....
        /*0064*/ 	.word	0x000008b0


	//----- nvinfo : EIATTR_CRS_STACK_SIZE
	.align		4
.L_19:
        /*0068*/ 	.byte	0x04, 0x1e
        /*006a*/ 	.short	(.L_21 - .L_20)
.L_20:
        /*006c*/ 	.word	0x00000000


	//----- nvinfo : EIATTR_CBANK_PARAM_SIZE
	.align		4
.L_21:
        /*0070*/ 	.byte	0x03, 0x19
        /*0072*/ 	.short	0x0018


	//----- nvinfo : EIATTR_PARAM_CBANK
	.align		4
        /*0074*/ 	.byte	0x04, 0x0a
        /*0076*/ 	.short	(.L_23 - .L_22)
	.align		4
.L_22:
        /*0078*/ 	.word	index@(.nv.constant0._Z14layernorm_geluPfS_if)
        /*007c*/ 	.short	0x0380
        /*007e*/ 	.short	0x0018


	//----- nvinfo : EIATTR_SW_WAR
	.align		4
.L_23:
        /*0080*/ 	.byte	0x04, 0x36
        /*0082*/ 	.short	(.L_25 - .L_24)
.L_24:
        /*0084*/ 	.word	0x00000008
.L_25:


//--------------------- .nv.callgraph             --------------------------
	.section	.nv.callgraph,"",@"SHT_CUDA_CALLGRAPH"
	.align	4
	.sectionentsize	8
	.align		4
        /*0000*/ 	.word	0x00000000
	.align		4
        /*0004*/ 	.word	0xffffffff
	.align		4
        /*0008*/ 	.word	0x00000000
	.align		4
        /*000c*/ 	.word	0xfffffffe
	.align		4
        /*0010*/ 	.word	0x00000000
	.align		4
        /*0014*/ 	.word	0xfffffffd
	.align		4
        /*0018*/ 	.word	0x00000000
	.align		4
        /*001c*/ 	.word	0xfffffffc


//--------------------- .text._Z14layernorm_geluPfS_if --------------------------
	.section	.text._Z14layernorm_geluPfS_if,"ax",@progbits
	.align	128
        .global         _Z14layernorm_geluPfS_if
        .type           _Z14layernorm_geluPfS_if,@function
        .size           _Z14layernorm_geluPfS_if,(.L_x_19 - _Z14layernorm_geluPfS_if)
        .other          _Z14layernorm_geluPfS_if,@"STO_CUDA_ENTRY STV_DEFAULT"
_Z14layernorm_geluPfS_if:
.text._Z14layernorm_geluPfS_if:
[----:B------:R-:W-:Y:S01]  /*0000*/  LDC R1, c[0x0][0x37c] ;  /* 0x0000df00ff017b82 */ /* 0x000fe20000000800 */
[----:B------:R-:W0:Y:S07]  /*0010*/  S2R R2, SR_TID.X ;  /* 0x0000000000027919 */ /* 0x000e2e0000002100 */
[----:B------:R-:W0:Y:S01]  /*0020*/  LDC R11, c[0x0][0x390] ;  /* 0x0000e400ff0b7b82 */ /* 0x000e220000000800 */
[----:B------:R-:W1:Y:S01]  /*0030*/  LDCU.64 UR8, c[0x0][0x358] ;  /* 0x00006b00ff0877ac */ /* 0x000e620008000a00 */
[----:B------:R-:W-:Y:S01]  /*0040*/  BSSY.RECONVERGENT B0, `(.L_x_0) ;  /* 0x0000013000007945 */ /* 0x000fe20003800200 */
[----:B------:R-:W-:-:S02]  /*0050*/  IMAD.MOV.U32 R0, RZ, RZ, RZ ;  /* 0x000000ffff007224 */ /* 0x000fc400078e00ff */
[----:B------:R-:W-:-:S03]  /*0060*/  IMAD.MOV.U32 R3, RZ, RZ, RZ ;  /* 0x000000ffff037224 */ /* 0x000fc600078e00ff */
[----:B------:R-:W2:Y:S01]  /*0070*/  S2UR UR7, SR_CTAID.X ;  /* 0x00000000000779c3 */ /* 0x000ea20000002500 */
[----:B0-----:R-:W-:-:S13]  /*0080*/  ISETP.GE.AND P0, PT, R2, R11, PT ;  /* 0x0000000b0200720c */ /* 0x001fda0003f06270 */
[----:B-12---:R-:W-:Y:S05]  /*0090*/  @P0 BRA `(.L_x_1) ;  /* 0x0000000000340947 */ /* 0x006fea0003800000 */
[----:B------:R-:W0:Y:S01]  /*00a0*/  LDC R9, c[0x0][0x360] ;  /* 0x0000d800ff097b82 */ /* 0x000e220000000800 */
[----:B------:R-:W-:Y:S02]  /*00b0*/  HFMA2 R3, -RZ, RZ, 0, 0 ;  /* 0x00000000ff037431 */ /* 0x000fe400000001ff */
[----:B------:R-:W-:Y:S02]  /*00c0*/  IMAD.MOV.U32 R8, RZ, RZ, R2 ;  /* 0x000000ffff087224 */ /* 0x000fe400078e0002 */
[----:B------:R-:W-:-:S03]  /*00d0*/  IMAD.MOV.U32 R0, RZ, RZ, RZ ;  /* 0x000000ffff007224 */ /* 0x000fc600078e00ff */
[----:B------:R-:W1:Y:S04]  /*00e0*/  LDC.64 R6, c[0x0][0x380] ;  /* 0x0000e000ff067b82 */ /* 0x000e680000000a00 */
.L_x_2:
[----:B------:R-:W-:-:S04]  /*00f0*/  IMAD R5, R11, UR7, R8 ;  /* 0x000000070b057c24 */ /* 0x000fc8000f8e0208 */
[----:B-1----:R-:W-:-:S06]  /*0100*/  IMAD.WIDE R4, R5, 0x4, R6 ;  /* 0x0000000405047825 */ /* 0x002fcc00078e0206 */
[----:B------:R-:W2:Y:S01]  /*0110*/  LDG.E.CONSTANT R4, desc[UR8][R4.64] ;  /* 0x0000000804047981 */ /* 0x000ea2000c1e9900 */
[----:B0-----:R-:W-:-:S04]  /*0120*/  IADD3 R8, PT, PT, R9, R8, RZ ;  /* 0x0000000809087210 */ /* 0x001fc80007ffe0ff */
[----:B------:R-:W-:Y:S01]  /*0130*/  ISETP.GE.AND P0, PT, R8, R11, PT ;  /* 0x0000000b0800720c */ /* 0x000fe20003f06270 */
[C---:B--2---:R-:W-:Y:S01]  /*0140*/  FADD R0, R4.reuse, R0 ;  /* 0x0000000004007221 */ /* 0x044fe20000000000 */
[----:B------:R-:W-:-:S11]  /*0150*/  FFMA R3, R4, R4, R3 ;  /* 0x0000000404037223 */ /* 0x000fd60000000003 */
[----:B------:R-:W-:Y:S05]  /*0160*/  @!P0 BRA `(.L_x_2) ;  /* 0xfffffffc00e08947 */ /* 0x000fea000383ffff */
.L_x_1:
[----:B------:R-:W-:Y:S05]  /*0170*/  BSYNC.RECONVERGENT B0 ;  /* 0x0000000000007941 */ /* 0x000fea0003800200 */
.L_x_0:
[----:B------:R-:W0:Y:S01]  /*0180*/  S2UR UR6, SR_CgaCtaId ;  /* 0x00000000000679c3 */ /* 0x000e220000008800 */
[----:B------:R-:W-:Y:S02]  /*0190*/  UMOV UR4, 0x400 ;  /* 0x0000040000047882 */ /* 0x000fe40000000000 */
[----:B------:R-:W-:Y:S02]  /*01a0*/  UIADD3 UR5, UPT, UPT, UR4, 0x400, URZ ;  /* 0x0000040004057890 */ /* 0x000fe4000fffe0ff */
[----:B0-----:R-:W-:Y:S02]  /*01b0*/  ULEA UR4, UR6, UR4, 0x18 ;  /* 0x0000000406047291 */ /* 0x001fe4000f8ec0ff */
[----:B------:R-:W-:Y:S01]  /*01c0*/  ULEA UR5, UR6, UR5, 0x18 ;  /* 0x0000000506057291 */ /* 0x000fe2000f8ec0ff */
[----:B------:R-:W0:Y:S03]  /*01d0*/  LDCU UR6, c[0x0][0x360] ;  /* 0x00006c00ff0677ac */ /* 0x000e260008000800 */
[----:B------:R-:W-:-:S02]  /*01e0*/  LEA R7, R2, UR4, 0x2 ;  /* 0x0000000402077c11 */ /* 0x000fc4000f8e10ff */
[----:B------:R-:W-:-:S03]  /*01f0*/  LEA R8, R2, UR5, 0x2 ;  /* 0x0000000502087c11 */ /* 0x000fc6000f8e10ff */
[----:B------:R1:W-:Y:S04]  /*0200*/  STS [R7], R0 ;  /* 0x0000000007007388 */ /* 0x0003e80000000800 */
[----:B------:R1:W-:Y:S01]  /*0210*/  STS [R8], R3 ;  /* 0x0000000308007388 */ /* 0x0003e20000000800 */
[----:B0-----:R-:W-:Y:S01]  /*0220*/  UISETP.GE.U32.AND UP0, UPT, UR6, 0x2, UPT ;  /* 0x000000020600788c */ /* 0x001fe2000bf06070 */
[----:B------:R-:W-:Y:S08]  /*0230*/  BAR.SYNC.DEFER_BLOCKING 0x0 ;  /* 0x0000000000007b1d */ /* 0x000ff00000010000 */
[----:B-1----:R-:W-:Y:S05]  /*0240*/  BRA.U !UP0, `(.L_x_3) ;  /* 0x0000000108507547 */ /* 0x002fea000b800000 */
[----:B------:R-:W-:-:S07]  /*0250*/  IMAD.U32 R0, RZ, RZ, UR6 ;  /* 0x00000006ff007e24 */ /* 0x000fce000f8e00ff */
.L_x_6:
[----:B------:R-:W-:Y:S01]  /*0260*/  SHF.R.U32.HI R9, RZ, 0x1, R0 ;  /* 0x00000001ff097819 */ /* 0x000fe20000011600 */
[----:B------:R-:W-:Y:S03]  /*0270*/  BSSY.RECONVERGENT B0, `(.L_x_4) ;  /* 0x000000d000007945 */ /* 0x000fe60003800200 */
[----:B------:R-:W-:-:S13]  /*0280*/  ISETP.GE.U32.AND P0, PT, R2, R9, PT ;  /* 0x000000090200720c */ /* 0x000fda0003f06070 */
[----:B0-----:R-:W-:Y:S05]  /*0290*/  @P0 BRA `(.L_x_5) ;  /* 0x0000000000280947 */ /* 0x001fea0003800000 */
[C---:B------:R-:W-:Y:S01]  /*02a0*/  IMAD R3, R9.reuse, 0x4, R7 ;  /* 0x0000000409037824 */ /* 0x040fe200078e0207 */
[----:B------:R-:W-:Y:S01]  /*02b0*/  LDS R4, [R7] ;  /* 0x0000000007047984 */ /* 0x000fe20000000800 */
[----:B------:R-:W-:-:S04]  /*02c0*/  LEA R5, R9, R8, 0x2 ;  /* 0x0000000809057211 */ /* 0x000fc800078e10ff */
[----:B------:R-:W0:Y:S02]  /*02d0*/  LDS R3, [R3] ;  /* 0x0000000003037984 */ /* 0x000e240000000800 */
[----:B0-----:R-:W-:-:S05]  /*02e0*/  FADD R4, R3, R4 ;  /* 0x0000000403047221 */ /* 0x001fca0000000000 */
[----:B------:R-:W-:Y:S04]  /*02f0*/  STS [R7], R4 ;  /* 0x0000000407007388 */ /* 0x000fe80000000800 */
[----:B------:R-:W-:Y:S04]  /*0300*/  LDS R5, [R5] ;  /* 0x0000000005057984 */ /* 0x000fe80000000800 */
[----:B------:R-:W0:Y:S02]  /*0310*/  LDS R6, [R8] ;  /* 0x0000000008067984 */ /* 0x000e240000000800 */
[----:B0-----:R-:W-:-:S05]  /*0320*/  FADD R6, R5, R6 ;  /* 0x0000000605067221 */ /* 0x001fca0000000000 */
[----:B------:R0:W-:Y:S02]  /*0330*/  STS [R8], R6 ;  /* 0x0000000608007388 */ /* 0x0001e40000000800 */
.L_x_5:
[----:B------:R-:W-:Y:S05]  /*0340*/  BSYNC.RECONVERGENT B0 ;  /* 0x0000000000007941 */ /* 0x000fea0003800200 */
.L_x_4:
[----:B------:R-:W-:Y:S01]  /*0350*/  BAR.SYNC.DEFER_BLOCKING 0x0 ;  /* 0x0000000000007b1d */ /* 0x000fe20000010000 */
[----:B------:R-:W-:Y:S01]  /*0360*/  ISETP.GT.U32.AND P0, PT, R0, 0x3, PT ;  /* 0x000000030000780c */ /* 0x000fe20003f04070 */
[----:B------:R-:W-:-:S12]  /*0370*/  IMAD.MOV.U32 R0, RZ, RZ, R9 ;  /* 0x000000ffff007224 */ /* 0x000fd800078e0009 */
[----:B------:R-:W-:Y:S05]  /*0380*/  @P0 BRA `(.L_x_6) ;  /* 0xfffffffc00b40947 */ /* 0x000fea000383ffff */
.L_x_3:
[----:B------:R-:W1:Y:S01]  /*0390*/  S2UR UR5, SR_CgaCtaId ;  /* 0x00000000000579c3 */ /* 0x000e620000008800 */
[----:B------:R-:W-:Y:S02]  /*03a0*/  UMOV UR4, 0x400 ;  /* 0x0000040000047882 */ /* 0x000fe40000000000 */
[----:B-1----:R-:W-:Y:S01]  /*03b0*/  ULEA UR4, UR5, UR4, 0x18 ;  /* 0x0000000405047291 */ /* 0x002fe2000f8ec0ff */
[----:B------:R-:W1:Y:S08]  /*03c0*/  LDCU UR5, c[0x0][0x390] ;  /* 0x00007200ff0577ac */ /* 0x000e700008000800 */
[----:B------:R-:W2:Y:S01]  /*03d0*/  LDS R0, [UR4] ;  /* 0x00000004ff007984 */ /* 0x000ea20008000800 */
[----:B-1----:R-:W-:-:S02]  /*03e0*/  I2FP.F32.S32 R3, UR5 ;  /* 0x0000000500037c45 */ /* 0x002fc40008201400 */
[----:B------:R-:W-:Y:S02]  /*03f0*/  ISETP.GE.AND P2, PT, R2, UR5, PT ;  /* 0x0000000502007c0c */ /* 0x000fe4000bf46270 */
[----:B------:R-:W1:Y:S02]  /*0400*/  MUFU.RCP R4, R3 ;  /* 0x0000000300047308 */ /* 0x000e640000001000 */
[----:B-1----:R-:W-:-:S04]  /*0410*/  FFMA R5, -R3, R4, 1 ;  /* 0x3f80000003057423 */ /* 0x002fc80000000104 */
[----:B------:R-:W-:Y:S02]  /*0420*/  FFMA R5, R4, R5, R4 ;  /* 0x0000000504057223 */ /* 0x000fe40000000004 */
[----:B--2---:R-:W1:Y:S02]  /*0430*/  FCHK P0, R0, R3 ;  /* 0x0000000300007302 */ /* 0x004e640000000000 */
[----:B------:R-:W-:-:S04]  /*0440*/  FFMA R4, R0, R5, RZ ;  /* 0x0000000500047223 */ /* 0x000fc800000000ff */
[----:B0-----:R-:W-:-:S04]  /*0450*/  FFMA R6, -R3, R4, R0 ;  /* 0x0000000403067223 */ /* 0x001fc80000000100 */
[----:B------:R-:W-:Y:S01]  /*0460*/  FFMA R4, R5, R6, R4 ;  /* 0x0000000605047223 */ /* 0x000fe20000000004 */
[----:B-1----:R-:W-:Y:S06]  /*0470*/  @!P0 BRA `(.L_x_7) ;  /* 0x00000000000c8947 */ /* 0x002fec0003800000 */
[----:B------:R-:W-:-:S07]  /*0480*/  MOV R6, 0x4a0 ;  /* 0x000004a000067802 */ /* 0x000fce0000000f00 */
[----:B------:R-:W-:Y:S05]  /*0490*/  CALL.REL.NOINC `($__internal_0_$__cuda_sm3x_div_rn_noftz_f32_slowpath) ;  /* 0x0000000400087944 */ /* 0x000fea0003c00000 */
[----:B------:R-:W-:-:S07]  /*04a0*/  IMAD.MOV.U32 R4, RZ, RZ, R0 ;  /* 0x000000ffff047224 */ /* 0x000fce00078e0000 */
.L_x_7:
[----:B------:R-:W0:Y:S01]  /*04b0*/  S2UR UR5, SR_CgaCtaId ;  /* 0x00000000000579c3 */ /* 0x000e220000008800 */
[----:B------:R-:W-:Y:S01]  /*04c0*/  UMOV UR4, 0x400 ;  /* 0x0000040000047882 */ /* 0x000fe20000000000 */
[----:B------:R-:W1:Y:S02]  /*04d0*/  MUFU.RCP R0, R3 ;  /* 0x0000000300007308 */ /* 0x000e640000001000 */
[----:B-1----:R-:W-:-:S04]  /*04e0*/  FFMA R5, -R3, R0, 1 ;  /* 0x3f80000003057423 */ /* 0x002fc80000000100 */
[----:B------:R-:W-:Y:S01]  /*04f0*/  FFMA R0, R0, R5, R0 ;  /* 0x0000000500007223 */ /* 0x000fe20000000000 */
[----:B0-----:R-:W-:-:S09]  /*0500*/  ULEA UR4, UR5, UR4, 0x18 ;  /* 0x0000000405047291 */ /* 0x001fd2000f8ec0ff */
[----:B------:R-:W0:Y:S02]  /*0510*/  LDS R6, [UR4+0x400] ;  /* 0x00040004ff067984 */ /* 0x000e240008000800 */
[----:B0-----:R-:W0:Y:S01]  /*0520*/  FCHK P0, R6, R3 ;  /* 0x0000000306007302 */ /* 0x001e220000000000 */
[----:B------:R-:W-:-:S04]  /*0530*/  FFMA R5, R0, R6, RZ ;  /* 0x0000000600057223 */ /* 0x000fc800000000ff */
[----:B------:R-:W-:-:S04]  /*0540*/  FFMA R8, -R3, R5, R6 ;  /* 0x0000000503087223 */ /* 0x000fc80000000106 */
[----:B------:R-:W-:Y:S01]  /*0550*/  FFMA R5, R0, R8, R5 ;  /* 0x0000000800057223 */ /* 0x000fe20000000005 */
[----:B0-----:R-:W-:Y:S06]  /*0560*/  @!P0 BRA `(.L_x_8) ;  /* 0x0000000000108947 */ /* 0x001fec0003800000 */
[----:B------:R-:W-:Y:S02]  /*0570*/  MOV R0, R6 ;  /* 0x0000000600007202 */ /* 0x000fe40000000f00 */
[----:B------:R-:W-:-:S07]  /*0580*/  MOV R6, 0x5a0 ;  /* 0x000005a000067802 */ /* 0x000fce0000000f00 */
[----:B------:R-:W-:Y:S05]  /*0590*/  CALL.REL.NOINC `($__internal_0_$__cuda_sm3x_div_rn_noftz_f32_slowpath) ;  /* 0x0000000000c87944 */ /* 0x000fea0003c00000 */
[----:B------:R-:W-:-:S07]  /*05a0*/  IMAD.MOV.U32 R5, RZ, RZ, R0 ;  /* 0x000000ffff057224 */ /* 0x000fce00078e0000 */
.L_x_8:
[----:B------:R-:W0:Y:S01]  /*05b0*/  LDCU UR4, c[0x0][0x394] ;  /* 0x00007280ff0477ac */ /* 0x000e220008000800 */
[----:B------:R-:W-:-:S04]  /*05c0*/  FFMA R5, -R4, R4, R5 ;  /* 0x0000000404057223 */ /* 0x000fc80000000105 */
[----:B0-----:R-:W-:Y:S01]  /*05d0*/  FADD R0, R5, UR4 ;  /* 0x0000000405007e21 */ /* 0x001fe20008000000 */
[----:B------:R-:W-:Y:S06]  /*05e0*/  @P2 EXIT ;  /* 0x000000000000294d */ /* 0x000fec0003800000 */
[C---:B------:R-:W-:Y:S01]  /*05f0*/  FSETP.GEU.AND P0, PT, |R0|.reuse, 1.175494350822287508e-38, PT ;  /* 0x008000000000780b */ /* 0x040fe20003f0e200 */
[----:B------:R-:W0:Y:S08]  /*0600*/  LDC R3, c[0x0][0x390] ;  /* 0x0000e400ff037b82 */ /* 0x000e300000000800 */
[----:B------:R-:W1:Y:S04]  /*0610*/  LDC.64 R6, c[0x0][0x380] ;  /* 0x0000e000ff067b82 */ /* 0x000e680000000a00 */
[----:B------:R-:W-:-:S04]  /*0620*/  @!P0 FMUL R0, R0, 16777216 ;  /* 0x4b80000000008820 */ /* 0x000fc80000400000 */
[----:B------:R-:W2:Y:S01]  /*0630*/  LDC.64 R8, c[0x0][0x388] ;  /* 0x0000e200ff087b82 */ /* 0x000ea20000000a00 */
[----:B------:R-:W3:Y:S02]  /*0640*/  MUFU.RSQ R5, R0 ;  /* 0x0000000000057308 */ /* 0x000ee40000001400 */
[----:B---3--:R-:W-:-:S07]  /*0650*/  @!P0 FMUL R5, R5, 4096 ;  /* 0x4580000005058820 */ /* 0x008fce0000400000 */
.L_x_9:
[----:B0--3--:R-:W-:-:S04]  /*0660*/  IMAD R11, R3, UR7, R2 ;  /* 0x00000007030b7c24 */ /* 0x009fc8000f8e0202 */
[----:B-1----:R-:W-:-:S06]  /*0670*/  IMAD.WIDE R12, R11, 0x4, R6 ;  /* 0x000000040b0c7825 */ /* 0x002fcc00078e0206 */
[----:B------:R-:W3:Y:S01]  /*0680*/  LDG.E.CONSTANT R13, desc[UR8][R12.64] ;  /* 0x000000080c0d7981 */ /* 0x000ee2000c1e9900 */
[----:B------:R-:W-:Y:S02]  /*0690*/  IMAD.MOV.U32 R14, RZ, RZ, 0x3c80f082 ;  /* 0x3c80f082ff0e7424 */ /* 0x000fe400078e00ff */
[----:B------:R-:W-:Y:S02]  /*06a0*/  HFMA2 R17, -RZ, RZ, 1.875, 0 ;  /* 0x3f800000ff117431 */ /* 0x000fe400000001ff */
[----:B------:R-:W-:Y:S02]  /*06b0*/  VIADD R2, R2, UR6 ;  /* 0x0000000602027c36 */ /* 0x000fe40008000000 */
[----:B---3--:R-:W-:-:S04]  /*06c0*/  FADD R0, R13, -R4 ;  /* 0x800000040d007221 */ /* 0x008fc80000000000 */
[----:B------:R-:W-:-:S04]  /*06d0*/  FMUL R16, R5, R0 ;  /* 0x0000000005107220 */ /* 0x000fc80000400000 */
[----:B------:R-:W-:-:S04]  /*06e0*/  FMUL R15, R16, 0.044714998453855514526 ;  /* 0x3d372713100f7820 */ /* 0x000fc80000400000 */
[----:B------:R-:W-:-:S04]  /*06f0*/  FMUL R15, R16, R15 ;  /* 0x0000000f100f7220 */ /* 0x000fc80000400000 */
[----:B------:R-:W-:-:S04]  /*0700*/  FFMA R15, R16, R15, R16 ;  /* 0x0000000f100f7223 */ /* 0x000fc80000000010 */
[----:B------:R-:W-:-:S04]  /*0710*/  FMUL R15, R15, 0.79788458347320556641 ;  /* 0x3f4c422a0f0f7820 */ /* 0x000fc80000400000 */
[C---:B------:R-:W-:Y:S01]  /*0720*/  FMUL R0, |R15|.reuse, 2.8853900432586669922 ;  /* 0x4038aa3b0f007820 */ /* 0x040fe20000400200 */
[C---:B------:R-:W-:Y:S01]  /*0730*/  FMUL R13, R15.reuse, R15 ;  /* 0x0000000f0f0d7220 */ /* 0x040fe20000400000 */
[C---:B------:R-:W-:Y:S02]  /*0740*/  FSETP.GE.AND P1, PT, |R15|.reuse, 0.60000002384185791016, PT ;  /* 0x3f19999a0f00780b */ /* 0x040fe40003f26200 */
[----:B------:R-:W-:Y:S01]  /*0750*/  FSETP.GE.AND P0, PT, |R15|, 9.010913848876953125, PT ;  /* 0x41102cb40f00780b */ /* 0x000fe20003f06200 */
[C---:B------:R-:W-:Y:S01]  /*0760*/  FFMA R14, R13.reuse, R14, -0.052303962409496307373 ;  /* 0xbd563cae0d0e7423 */ /* 0x040fe2000000000e */
[----:B------:R-:W0:Y:S03]  /*0770*/  MUFU.EX2 R0, R0 ;  /* 0x0000000000007308 */ /* 0x000e260000000800 */
[----:B------:R-:W-:Y:S01]  /*0780*/  FFMA R14, R13, R14, 0.1331529766321182251 ;  /* 0x3e0859410d0e7423 */ /* 0x000fe2000000000e */
[----:B0-----:R-:W-:-:S03]  /*0790*/  FADD R10, R0, 1 ;  /* 0x3f800000000a7421 */ /* 0x001fc60000000000 */
[----:B------:R-:W-:-:S04]  /*07a0*/  FFMA R0, R13, R14, -0.33332768082618713379 ;  /* 0xbeaaa9ed0d007423 */ /* 0x000fc8000000000e */
[----:B------:R-:W-:Y:S01]  /*07b0*/  FFMA R0, R13, R0, RZ ;  /* 0x000000000d007223 */ /* 0x000fe200000000ff */
[----:B------:R-:W0:Y:S02]  /*07c0*/  MUFU.RCP R10, R10 ;  /* 0x0000000a000a7308 */ /* 0x000e240000001000 */
[----:B0-----:R-:W-:Y:S01]  /*07d0*/  FFMA R12, R10, -2, R17 ;  /* 0xc00000000a0c7823 */ /* 0x001fe20000000011 */
[----:B--2---:R-:W-:-:S04]  /*07e0*/  IMAD.WIDE R10, R11, 0x4, R8 ;  /* 0x000000040b0a7825 */ /* 0x004fc800078e0208 */
[----:B------:R-:W-:Y:S02]  /*07f0*/  FSEL R12, R12, 1, !P0 ;  /* 0x3f8000000c0c7808 */ /* 0x000fe40004000000 */
[----:B------:R-:W-:Y:S02]  /*0800*/  ISETP.GE.AND P0, PT, R2, R3, PT ;  /* 0x000000030200720c */ /* 0x000fe40003f06270 */
[--C-:B------:R-:W-:Y:S01]  /*0810*/  LOP3.LUT R17, R12, 0x80000000, R15.reuse, 0xb8, !PT ;  /* 0x800000000c117812 */ /* 0x100fe200078eb80f */
[----:B------:R-:W-:Y:S01]  /*0820*/  @!P1 FFMA R17, R15, R0, R15 ;  /* 0x000000000f119223 */ /* 0x000fe2000000000f */
[----:B------:R-:W0:Y:S08]  /*0830*/  F2F.F64.F32 R12, R16 ;  /* 0x00000010000c7310 */ /* 0x000e300000201800 */
[----:B------:R-:W1:Y:S01]  /*0840*/  F2F.F64.F32 R14, R17 ;  /* 0x00000011000e7310 */ /* 0x000e620000201800 */
[----:B0-----:R-:W-:-:S02]  /*0850*/  DMUL R12, R12, 0.5 ;  /* 0x3fe000000c0c7828 */ /* 0x001fc40000000000 */
[----:B-1----:R-:W-:-:S08]  /*0860*/  DADD R14, R14, 1 ;  /* 0x3ff000000e0e7429 */ /* 0x002fd00000000000 */
[----:B------:R-:W-:-:S10]  /*0870*/  DMUL R12, R12, R14 ;  /* 0x0000000e0c0c7228 */ /* 0x000fd40000000000 */
[----:B------:R-:W0:Y:S02]  /*0880*/  F2F.F32.F64 R13, R12 ;  /* 0x0000000c000d7310 */ /* 0x000e240000301000 */
[----:B0-----:R3:W-:Y:S01]  /*0890*/  STG.E desc[UR8][R10.64], R13 ;  /* 0x0000000d0a007986 */ /* 0x0017e2000c101908 */
[----:B------:R-:W-:Y:S05]  /*08a0*/  @!P0 BRA `(.L_x_9) ;  /* 0xfffffffc006c8947 */ /* 0x000fea000383ffff */
[----:B------:R-:W-:Y:S05]  /*08b0*/  EXIT ;  /* 0x000000000000794d */ /* 0x000fea0003800000 */
        .weak           $__internal_0_$__cuda_sm3x_div_rn_noftz_f32_slowpath
        .type           $__internal_0_$__cuda_sm3x_div_rn_noftz_f32_slowpath,@function
        .size           $__internal_0_$__cuda_sm3x_div_rn_noftz_f32_slowpath,(.L_x_19 - $__internal_0_$__cuda_sm3x_div_rn_noftz_f32_slowpath)
$__internal_0_$__cuda_sm3x_div_rn_noftz_f32_slowpath:
[--C-:B------:R-:W-:Y:S02]  /*08c0*/  SHF.R.U32.HI R7, RZ, 0x17, R3.reuse ;  /* 0x00000017ff077819 */ /* 0x100fe40000011603 */
[----:B------:R-:W-:Y:S02]  /*08d0*/  SHF.R.U32.HI R5, RZ, 0x17, R0 ;  /* 0x00000017ff057819 */ /* 0x000fe40000011600 */
[----:B------:R-:W-:Y:S02]  /*08e0*/  LOP3.LUT R12, R7, 0xff, RZ, 0xc0, !PT ;  /* 0x000000ff070c7812 */ /* 0x000fe400078ec0ff */
[----:B------:R-:W-:Y:S01]  /*08f0*/  LOP3.LUT R10, R5, 0xff, RZ, 0xc0, !PT ;  /* 0x000000ff050a7812 */ /* 0x000fe200078ec0ff */
[----:B------:R-:W-:Y:S02]  /*0900*/  IMAD.MOV.U32 R5, RZ, RZ, R3 ;  /* 0x000000ffff057224 */ /* 0x000fe400078e0003 */
[----:B------:R-:W-:Y:S01]  /*0910*/  VIADD R9, R12, 0xffffffff ;  /* 0xffffffff0c097836 */ /* 0x000fe20000000000 */
[----:B------:R-:W-:-:S04]  /*0920*/  IADD3 R8, PT, PT, R10, -0x1, RZ ;  /* 0xffffffff0a087810 */ /* 0x000fc80007ffe0ff */
[----:B------:R-:W-:-:S04]  /*0930*/  ISETP.GT.U32.AND P0, PT, R9, 0xfd, PT ;  /* 0x000000fd0900780c */ /* 0x000fc80003f04070 */
[----:B------:R-:W-:-:S13]  /*0940*/  ISETP.GT.U32.OR P0, PT, R8, 0xfd, P0 ;  /* 0x000000fd0800780c */ /* 0x000fda0000704470 */
[----:B------:R-:W-:Y:S01]  /*0950*/  @!P0 IMAD.MOV.U32 R7, RZ, RZ, RZ ;  /* 0x000000ffff078224 */ /* 0x000fe200078e00ff */
[----:B------:R-:W-:Y:S06]  /*0960*/  @!P0 BRA `(.L_x_10) ;  /* 0x00000000005c8947 */ /* 0x000fec0003800000 */
[----:B------:R-:W-:Y:S02]  /*0970*/  FSETP.GTU.FTZ.AND P0, PT, |R0|, +INF , PT ;  /* 0x7f8000000000780b */ /* 0x000fe40003f1c200 */
[----:B------:R-:W-:-:S04]  /*0980*/  FSETP.GTU.FTZ.AND P1, PT, |R3|, +INF , PT ;  /* 0x7f8000000300780b */ /* 0x000fc80003f3c200 */
[----:B------:R-:W-:-:S13]  /*0990*/  PLOP3.LUT P0, PT, P0, P1, PT, 0xf8, 0x8f ;  /* 0x00000000008f781c */ /* 0x000fda0000703f70 */
[----:B------:R-:W-:Y:S05]  /*09a0*/  @P0 BRA `(.L_x_11) ;  /* 0x0000000400440947 */ /* 0x000fea0003800000 */
[----:B------:R-:W-:-:S13]  /*09b0*/  LOP3.LUT P0, RZ, R5, 0x7fffffff, R0, 0xc8, !PT ;  /* 0x7fffffff05ff7812 */ /* 0x000fda000780c800 */
[----:B------:R-:W-:Y:S05]  /*09c0*/  @!P0 BRA `(.L_x_12) ;  /* 0x0000000400348947 */ /* 0x000fea0003800000 */
[C---:B------:R-:W-:Y:S02]  /*09d0*/  FSETP.NEU.FTZ.AND P3, PT, |R0|.reuse, +INF , PT ;  /* 0x7f8000000000780b */ /* 0x040fe40003f7d200 */
[----:B------:R-:W-:Y:S02]  /*09e0*/  FSETP.NEU.FTZ.AND P1, PT, |R3|, +INF , PT ;  /* 0x7f8000000300780b */ /* 0x000fe40003f3d200 */
[----:B------:R-:W-:-:S11]  /*09f0*/  FSETP.NEU.FTZ.AND P0, PT, |R0|, +INF , PT ;  /* 0x7f8000000000780b */ /* 0x000fd60003f1d200 */
[----:B------:R-:W-:Y:S05]  /*0a00*/  @!P1 BRA !P3, `(.L_x_12) ;  /* 0x0000000400249947 */ /* 0x000fea0005800000 */
[----:B------:R-:W-:-:S04]  /*0a10*/  LOP3.LUT P3, RZ, R0, 0x7fffffff, RZ, 0xc0, !PT ;  /* 0x7fffffff00ff7812 */ /* 0x000fc8000786c0ff */
[----:B------:R-:W-:-:S13]  /*0a20*/  PLOP3.LUT P1, PT, P1, P3, PT, 0x2f, 0xf2 ;  /* 0x0000000000f2781c */ /* 0x000fda0000f26577 */
[----:B------:R-:W-:Y:S05]  /*0a30*/  @P1 BRA `(.L_x_13) ;  /* 0x0000000400101947 */ /* 0x000fea0003800000 */
[----:B------:R-:W-:-:S04]  /*0a40*/  LOP3.LUT P1, RZ, R5, 0x7fffffff, RZ, 0xc0, !PT ;  /* 0x7fffffff05ff7812 */ /* 0x000fc8000782c0ff */
[----:B------:R-:W-:-:S13]  /*0a50*/  PLOP3.LUT P0, PT, P0, P1, PT, 0x2f, 0xf2 ;  /* 0x0000000000f2781c */ /* 0x000fda0000702577 */
[----:B------:R-:W-:Y:S05]  /*0a60*/  @P0 BRA `(.L_x_14) ;  /* 0x0000000000f80947 */ /* 0x000fea0003800000 */
[----:B------:R-:W-:Y:S02]  /*0a70*/  ISETP.GE.AND P0, PT, R8, RZ, PT ;  /* 0x000000ff0800720c */ /* 0x000fe40003f06270 */
[----:B------:R-:W-:-:S11]  /*0a80*/  ISETP.GE.AND P1, PT, R9, RZ, PT ;  /* 0x000000ff0900720c */ /* 0x000fd60003f26270 */
[----:B------:R-:W-:Y:S01]  /*0a90*/  @P0 MOV R7, RZ ;  /* 0x000000ff00070202 */ /* 0x000fe20000000f00 */
[----:B------:R-:W-:Y:S02]  /*0aa0*/  @!P0 IMAD.MOV.U32 R7, RZ, RZ, -0x40 ;  /* 0xffffffc0ff078424 */ /* 0x000fe400078e00ff */
[----:B------:R-:W-:Y:S01]  /*0ab0*/  @!P0 FFMA R0, R0, 1.84467440737095516160e+19, RZ ;  /* 0x5f80000000008823 */ /* 0x000fe200000000ff */
[----:B------:R-:W-:Y:S01]  /*0ac0*/  @!P1 FFMA R5, R3, 1.84467440737095516160e+19, RZ ;  /* 0x5f80000003059823 */ /* 0x000fe200000000ff */
[----:B------:R-:W-:-:S07]  /*0ad0*/  @!P1 VIADD R7, R7, 0x40 ;  /* 0x0000004007079836 */ /* 0x000fce0000000000 */
.L_x_10:
[----:B------:R-:W-:-:S04]  /*0ae0*/  LEA R8, R12, 0xc0800000, 0x17 ;  /* 0xc08000000c087811 */ /* 0x000fc800078eb8ff */
[----:B------:R-:W-:Y:S01]  /*0af0*/  IADD3 R8, PT, PT, -R8, R5, RZ ;  /* 0x0000000508087210 */ /* 0x000fe20007ffe1ff */
[----:B------:R-:W-:-:S03]  /*0b00*/  VIADD R5, R10, 0xffffff81 ;  /* 0xffffff810a057836 */ /* 0x000fc60000000000 */
[----:B------:R0:W1:Y:S01]  /*0b10*/  MUFU.RCP R9, R8 ;  /* 0x0000000800097308 */ /* 0x0000620000001000 */
[----:B------:R-:W-:Y:S01]  /*0b20*/  FADD.FTZ R11, -R8, -RZ ;  /* 0x800000ff080b7221 */ /* 0x000fe20000010100 */
[C---:B------:R-:W-:Y:S01]  /*0b30*/  IMAD R0, R5.reuse, -0x800000, R0 ;  /* 0xff80000005007824 */ /* 0x040fe200078e0200 */
[----:B0-----:R-:W-:-:S05]  /*0b40*/  IADD3 R8, PT, PT, R5, 0x7f, -R12 ;  /* 0x0000007f05087810 */ /* 0x001fca0007ffe80c */
[----:B------:R-:W-:Y:S02]  /*0b50*/  IMAD.IADD R8, R8, 0x1, R7 ;  /* 0x0000000108087824 */ /* 0x000fe400078e0207 */
[----:B-1----:R-:W-:-:S04]  /*0b60*/  FFMA R10, R9, R11, 1 ;  /* 0x3f800000090a7423 */ /* 0x002fc8000000000b */
[----:B------:R-:W-:-:S04]  /*0b70*/  FFMA R14, R9, R10, R9 ;  /* 0x0000000a090e7223 */ /* 0x000fc80000000009 */
[----:B------:R-:W-:-:S04]  /*0b80*/  FFMA R9, R0, R14, RZ ;  /* 0x0000000e00097223 */ /* 0x000fc800000000ff */
[----:B------:R-:W-:-:S04]  /*0b90*/  FFMA R10, R11, R9, R0 ;  /* 0x000000090b0a7223 */ /* 0x000fc80000000000 */
[----:B------:R-:W-:-:S04]  /*0ba0*/  FFMA R9, R14, R10, R9 ;  /* 0x0000000a0e097223 */ /* 0x000fc80000000009 */
[----:B------:R-:W-:-:S04]  /*0bb0*/  FFMA R10, R11, R9, R0 ;  /* 0x000000090b0a7223 */ /* 0x000fc80000000000 */
[----:B------:R-:W-:-:S05]  /*0bc0*/  FFMA R0, R14, R10, R9 ;  /* 0x0000000a0e007223 */ /* 0x000fca0000000009 */
[----:B------:R-:W-:-:S04]  /*0bd0*/  SHF.R.U32.HI R5, RZ, 0x17, R0 ;  /* 0x00000017ff057819 */ /* 0x000fc80000011600 */
[----:B------:R-:W-:-:S04]  /*0be0*/  LOP3.LUT R5, R5, 0xff, RZ, 0xc0, !PT ;  /* 0x000000ff05057812 */ /* 0x000fc800078ec0ff */
[----:B------:R-:W-:-:S05]  /*0bf0*/  IADD3 R11, PT, PT, R5, R8, RZ ;  /* 0x00000008050b7210 */ /* 0x000fca0007ffe0ff */
[----:B------:R-:W-:-:S05]  /*0c00*/  VIADD R5, R11, 0xffffffff ;  /* 0xffffffff0b057836 */ /* 0x000fca0000000000 */
[----:B------:R-:W-:-:S13]  /*0c10*/  ISETP.GE.U32.AND P0, PT, R5, 0xfe, PT ;  /* 0x000000fe0500780c */ /* 0x000fda0003f06070 */
[----:B------:R-:W-:Y:S05]  /*0c20*/  @!P0 BRA `(.L_x_15) ;  /* 0x0000000000808947 */ /* 0x000fea0003800000 */
[----:B------:R-:W-:-:S13]  /*0c30*/  ISETP.GT.AND P0, PT, R11, 0xfe, PT ;  /* 0x000000fe0b00780c */ /* 0x000fda0003f04270 */
[----:B------:R-:W-:Y:S05]  /*0c40*/  @P0 BRA `(.L_x_16) ;  /* 0x00000000006c0947 */ /* 0x000fea0003800000 */
[----:B------:R-:W-:-:S13]  /*0c50*/  ISETP.GE.AND P0, PT, R11, 0x1, PT ;  /* 0x000000010b00780c */ /* 0x000fda0003f06270 */
[----:B------:R-:W-:Y:S05]  /*0c60*/  @P0 BRA `(.L_x_17) ;  /* 0x0000000000980947 */ /* 0x000fea0003800000 */
[----:B------:R-:W-:Y:S02]  /*0c70*/  ISETP.GE.AND P0, PT, R11, -0x18, PT ;  /* 0xffffffe80b00780c */ /* 0x000fe40003f06270 */
[----:B------:R-:W-:-:S11]  /*0c80*/  LOP3.LUT R0, R0, 0x80000000, RZ, 0xc0, !PT ;  /* 0x8000000000007812 */ /* 0x000fd600078ec0ff */
[----:B------:R-:W-:Y:S05]  /*0c90*/  @!P0 BRA `(.L_x_17) ;  /* 0x00000000008c8947 */ /* 0x000fea0003800000 */
[CCC-:B------:R-:W-:Y:S01]  /*0ca0*/  FFMA.RZ R5, R14.reuse, R10.reuse, R9.reuse ;  /* 0x0000000a0e057223 */ /* 0x1c0fe2000000c009 */
[CCC-:B------:R-:W-:Y:S01]  /*0cb0*/  FFMA.RM R8, R14.reuse, R10.reuse, R9.reuse ;  /* 0x0000000a0e087223 */ /* 0x1c0fe20000004009 */
[C---:B------:R-:W-:Y:S02]  /*0cc0*/  ISETP.NE.AND P3, PT, R11.reuse, RZ, PT ;  /* 0x000000ff0b00720c */ /* 0x040fe40003f65270 */
[----:B------:R-:W-:Y:S02]  /*0cd0*/  ISETP.NE.AND P1, PT, R11, RZ, PT ;  /* 0x000000ff0b00720c */ /* 0x000fe40003f25270 */
[----:B------:R-:W-:Y:S01]  /*0ce0*/  LOP3.LUT R7, R5, 0x7fffff, RZ, 0xc0, !PT ;  /* 0x007fffff05077812 */ /* 0x000fe200078ec0ff */
[----:B------:R-:W-:Y:S01]  /*0cf0*/  FFMA.RP R5, R14, R10, R9 ;  /* 0x0000000a0e057223 */ /* 0x000fe20000008009 */
[----:B------:R-:W-:Y:S01]  /*0d00*/  IADD3 R10, PT, PT, R11, 0x20, RZ ;  /* 0x000000200b0a7810 */ /* 0x000fe20007ffe0ff */
[----:B------:R-:W-:Y:S01]  /*0d10*/  IMAD.MOV R9, RZ, RZ, -R11 ;  /* 0x000000ffff097224 */ /* 0x000fe200078e0a0b */
[----:B------:R-:W-:-:S02]  /*0d20*/  LOP3.LUT R7, R7, 0x800000, RZ, 0xfc, !PT ;  /* 0x0080000007077812 */ /* 0x000fc400078efcff */
[----:B------:R-:W-:Y:S02]  /*0d30*/  FSETP.NEU.FTZ.AND P0, PT, R5, R8, PT ;  /* 0x000000080500720b */ /* 0x000fe40003f1d000 */
[----:B------:R-:W-:Y:S02]  /*0d40*/  SHF.L.U32 R10, R7, R10, RZ ;  /* 0x0000000a070a7219 */ /* 0x000fe400000006ff */
[----:B------:R-:W-:Y:S02]  /*0d50*/  SEL R8, R9, RZ, P3 ;  /* 0x000000ff09087207 */ /* 0x000fe40001800000 */
[----:B------:R-:W-:Y:S02]  /*0d60*/  ISETP.NE.AND P1, PT, R10, RZ, P1 ;  /* 0x000000ff0a00720c */ /* 0x000fe40000f25270 */
[----:B------:R-:W-:Y:S02]  /*0d70*/  SHF.R.U32.HI R8, RZ, R8, R7 ;  /* 0x00000008ff087219 */ /* 0x000fe40000011607 */
[----:B------:R-:W-:-:S02]  /*0d80*/  PLOP3.LUT P0, PT, P0, P1, PT, 0xf8, 0x8f ;  /* 0x00000000008f781c */ /* 0x000fc40000703f70 */
[----:B------:R-:W-:Y:S02]  /*0d90*/  SHF.R.U32.HI R10, RZ, 0x1, R8 ;  /* 0x00000001ff0a7819 */ /* 0x000fe40000011608 */
[----:B------:R-:W-:-:S04]  /*0da0*/  SEL R5, RZ, 0x1, !P0 ;  /* 0x00000001ff057807 */ /* 0x000fc80004000000 */
[----:B------:R-:W-:-:S04]  /*0db0*/  LOP3.LUT R5, R5, 0x1, R10, 0xf8, !PT ;  /* 0x0000000105057812 */ /* 0x000fc800078ef80a */
[----:B------:R-:W-:-:S04]  /*0dc0*/  LOP3.LUT R5, R5, R8, RZ, 0xc0, !PT ;  /* 0x0000000805057212 */ /* 0x000fc800078ec0ff */
[----:B------:R-:W-:-:S04]  /*0dd0*/  IADD3 R5, PT, PT, R10, R5, RZ ;  /* 0x000000050a057210 */ /* 0x000fc80007ffe0ff */
[----:B------:R-:W-:Y:S01]  /*0de0*/  LOP3.LUT R0, R5, R0, RZ, 0xfc, !PT ;  /* 0x0000000005007212 */ /* 0x000fe200078efcff */
[----:B------:R-:W-:Y:S06]  /*0df0*/  BRA `(.L_x_17) ;  /* 0x0000000000347947 */ /* 0x000fec0003800000 */
.L_x_16:
[----:B------:R-:W-:-:S04]  /*0e00*/  LOP3.LUT R0, R0, 0x80000000, RZ, 0xc0, !PT ;  /* 0x8000000000007812 */ /* 0x000fc800078ec0ff */
[----:B------:R-:W-:Y:S01]  /*0e10*/  LOP3.LUT R0, R0, 0x7f800000, RZ, 0xfc, !PT ;  /* 0x7f80000000007812 */ /* 0x000fe200078efcff */
[----:B------:R-:W-:Y:S06]  /*0e20*/  BRA `(.L_x_17) ;  /* 0x0000000000287947 */ /* 0x000fec0003800000 */
.L_x_15:
[----:B------:R-:W-:Y:S01]  /*0e30*/  IMAD R0, R8, 0x800000, R0 ;  /* 0x0080000008007824 */ /* 0x000fe200078e0200 */
[----:B------:R-:W-:Y:S06]  /*0e40*/  BRA `(.L_x_17) ;  /* 0x0000000000207947 */ /* 0x000fec0003800000 */
.L_x_14:
[----:B------:R-:W-:-:S04]  /*0e50*/  LOP3.LUT R0, R5, 0x80000000, R0, 0x48, !PT ;  /* 0x8000000005007812 */ /* 0x000fc800078e4800 */
[----:B------:R-:W-:Y:S01]  /*0e60*/  LOP3.LUT R0, R0, 0x7f800000, RZ, 0xfc, !PT ;  /* 0x7f80000000007812 */ /* 0x000fe200078efcff */
[----:B------:R-:W-:Y:S06]  /*0e70*/  BRA `(.L_x_17) ;  /* 0x0000000000147947 */ /* 0x000fec0003800000 */
.L_x_13:
[----:B------:R-:W-:Y:S01]  /*0e80*/  LOP3.LUT R0, R5, 0x80000000, R0, 0x48, !PT ;  /* 0x8000000005007812 */ /* 0x000fe200078e4800 */
[----:B------:R-:W-:Y:S06]  /*0e90*/  BRA `(.L_x_17) ;  /* 0x00000000000c7947 */ /* 0x000fec0003800000 */
.L_x_12:
[----:B------:R-:W0:Y:S01]  /*0ea0*/  MUFU.RSQ R0, -QNAN ;  /* 0xffc0000000007908 */ /* 0x000e220000001400 */
[----:B------:R-:W-:Y:S05]  /*0eb0*/  BRA `(.L_x_17) ;  /* 0x0000000000047947 */ /* 0x000fea0003800000 */
.L_x_11:
[----:B------:R-:W-:-:S07]  /*0ec0*/  FADD.FTZ R0, R0, R3 ;  /* 0x0000000300007221 */ /* 0x000fce0000010000 */
.L_x_17:
[----:B------:R-:W-:-:S04]  /*0ed0*/  HFMA2 R7, -RZ, RZ, 0, 0 ;  /* 0x00000000ff077431 */ /* 0x000fc800000001ff */
[----:B0-----:R-:W-:Y:S05]  /*0ee0*/  RET.REL.NODEC R6 `(_Z14layernorm_geluPfS_if) ;  /* 0xfffffff006447950 */ /* 0x001fea0003c3ffff */
.L_x_18:
[----:B------:R-:W-:-:S00]  /*0ef0*/  BRA `(.L_x_18) ;  /* 0xfffffffc00fc7947 */ /* 0x000fc0000383ffff */
[----:B------:R-:W-:-:S00]  /*0f00*/  NOP ;  /* 0x0000000000007918 */ /* 0x000fc00000000000 */
[----:B------:R-:W-:-:S00]  /*0f10*/  NOP ;  /* 0x0000000000007918 */ /* 0x000fc00000000000 */
[----:B------:R-:W-:-:S00]  /*0f20*/  NOP ;  /* 0x0000000000007918 */ /* 0x000fc00000000000 */
[----:B------:R-:W-:-:S00]  /*0f30*/  NOP ;  /* 0x0000000000007918 */ /* 0x000fc00000000000 */
[----:B------:R-:W-:-:S00]  /*0f40*/  NOP ;  /* 0x0000000000007918 */ /* 0x000fc00000000000 */
[----:B------:R-:W-:-:S00]  /*0f50*/  NOP ;  /* 0x0000000000007918 */ /* 0x000fc00000000000 */
[----:B------:R-:W-:-:S00]  /*0f60*/  NOP ;  /* 0x0000000000007918 */ /* 0x000fc00000000000 */
[----:B------:R-:W-:-:S00]  /*0f70*/  NOP ;  /* 0x0000000000007918 */ /* 0x000fc00000000000 */
.L_x_19:


//--------------------- .nv.shared._Z14layernorm_geluPfS_if --------------------------
	.section	.nv.shared._Z14layernorm_geluPfS_if,"aw",@nobits
	.sectionflags	@""
	.align	4
.nv.shared._Z14layernorm_geluPfS_if:
	.zero		3072


//--------------------- .nv.shared.reserved.0     --------------------------
	.section	.nv.shared.reserved.0,"aw",@nobits
	.weak		__nv_reservedSMEM_offset_0_alias
	.size		__nv_reservedSMEM_offset_0_alias, 0, 64
	.other		__nv_reservedSMEM_offset_0_alias,@"STO_CUDA_RESERVED_SHARED STV_DEFAULT"
__nv_reservedSMEM_offset_0_alias:
	.zero		0
	.zero		64


//--------------------- .nv.constant0._Z14layernorm_geluPfS_if --------------------------
	.section	.nv.constant0._Z14layernorm_geluPfS_if,"a",@progbits
	.sectionflags	@""
	.align	4
.nv.constant0._Z14layernorm_geluPfS_if:
	.zero		920


//--------------------- SYMBOLS --------------------------

	.type		.nv.reservedSmem.offset0,@object
	.size		.nv.reservedSmem.offset0,0x4
	.type		.nv.reservedSmem.cap,@object
	.size		.nv.reservedSmem.cap,0x4
